//
// Generated by NVIDIA NVVM Compiler
//
// Compiler Build ID: CL-36424714
// Cuda compilation tools, release 13.0, V13.0.88
// Based on NVVM 20.0.0
//

.version 9.0
.target sm_100
.address_size 64

	// .globl	_Z14naiveReductionPfS_j
// _ZZ14naiveReductionPfS_jE5sdata has been demoted
// _ZZ18optimizedReductionPfS_jE5sdata has been demoted

.visible .entry _Z14naiveReductionPfS_j(
	.param .u64 .ptr .align 1 _Z14naiveReductionPfS_j_param_0,
	.param .u64 .ptr .align 1 _Z14naiveReductionPfS_j_param_1,
	.param .u32 _Z14naiveReductionPfS_j_param_2
)
{
	.reg .pred 	%p<6>;
	.reg .b32 	%r<21>;
	.reg .b32 	%f<8>;
	.reg .b64 	%rd<11>;
	// demoted variable
	.shared .align 4 .b8 _ZZ14naiveReductionPfS_jE5sdata[2048];
	ld.param.u64 	%rd1, [_Z14naiveReductionPfS_j_param_0];
	ld.param.u64 	%rd2, [_Z14naiveReductionPfS_j_param_1];
	ld.param.u32 	%r8, [_Z14naiveReductionPfS_j_param_2];
	mov.u32 	%r1, %tid.x;
	mov.u32 	%r2, %ctaid.x;
	mov.u32 	%r3, %ntid.x;
	mul.lo.s32 	%r9, %r3, %r2;
	shl.b32 	%r10, %r9, 1;
	add.s32 	%r4, %r10, %r1;
	setp.ge.u32 	%p1, %r4, %r8;
	shl.b32 	%r11, %r1, 2;
	mov.u32 	%r12, _ZZ14naiveReductionPfS_jE5sdata;
	add.s32 	%r5, %r12, %r11;
	@%p1 bra 	$L__BB0_2;
	cvta.to.global.u64 	%rd3, %rd2;
	mul.wide.u32 	%rd4, %r4, 4;
	add.s64 	%rd5, %rd3, %rd4;
	ld.global.f32 	%f1, [%rd5];
	add.s32 	%r14, %r4, %r3;
	mul.wide.u32 	%rd6, %r14, 4;
	add.s64 	%rd7, %rd3, %rd6;
	ld.global.f32 	%f2, [%rd7];
	add.f32 	%f3, %f1, %f2;
	st.shared.f32 	[%r5], %f3;
	bra.uni 	$L__BB0_3;
$L__BB0_2:
	mov.b32 	%r13, 0;
	st.shared.u32 	[%r5], %r13;
$L__BB0_3:
	bar.sync 	0;
	setp.lt.u32 	%p2, %r3, 2;
	@%p2 bra 	$L__BB0_8;
	mov.b32 	%r20, 1;
$L__BB0_5:
	shl.b32 	%r7, %r20, 1;
	add.s32 	%r16, %r7, -1;
	and.b32  	%r17, %r16, %r1;
	setp.ne.s32 	%p3, %r17, 0;
	@%p3 bra 	$L__BB0_7;
	shl.b32 	%r18, %r20, 2;
	add.s32 	%r19, %r5, %r18;
	ld.shared.f32 	%f4, [%r19];
	ld.shared.f32 	%f5, [%r5];
	add.f32 	%f6, %f4, %f5;
	st.shared.f32 	[%r5], %f6;
$L__BB0_7:
	bar.sync 	0;
	setp.lt.u32 	%p4, %r7, %r3;
	mov.u32 	%r20, %r7;
	@%p4 bra 	$L__BB0_5;
$L__BB0_8:
	setp.ne.s32 	%p5, %r1, 0;
	@%p5 bra 	$L__BB0_10;
	ld.shared.f32 	%f7, [_ZZ14naiveReductionPfS_jE5sdata];
	cvta.to.global.u64 	%rd8, %rd1;
	mul.wide.u32 	%rd9, %r2, 4;
	add.s64 	%rd10, %rd8, %rd9;
	st.global.f32 	[%rd10], %f7;
$L__BB0_10:
	ret;

}
	// .globl	_Z18optimizedReductionPfS_j
.visible .entry _Z18optimizedReductionPfS_j(
	.param .u64 .ptr .align 1 _Z18optimizedReductionPfS_j_param_0,
	.param .u64 .ptr .align 1 _Z18optimizedReductionPfS_j_param_1,
	.param .u32 _Z18optimizedReductionPfS_j_param_2
)
{
	.reg .pred 	%p<7>;
	.reg .b32 	%r<18>;
	.reg .b32 	%f<26>;
	.reg .b64 	%rd<11>;
	// demoted variable
	.shared .align 4 .b8 _ZZ18optimizedReductionPfS_jE5sdata[2048];
	ld.param.u64 	%rd1, [_Z18optimizedReductionPfS_j_param_0];
	ld.param.u64 	%rd2, [_Z18optimizedReductionPfS_j_param_1];
	ld.param.u32 	%r8, [_Z18optimizedReductionPfS_j_param_2];
	mov.u32 	%r1, %tid.x;
	mov.u32 	%r2, %ctaid.x;
	mov.u32 	%r17, %ntid.x;
	mul.lo.s32 	%r9, %r17, %r2;
	shl.b32 	%r10, %r9, 1;
	add.s32 	%r4, %r10, %r1;
	setp.ge.u32 	%p1, %r4, %r8;
	shl.b32 	%r11, %r1, 2;
	mov.u32 	%r12, _ZZ18optimizedReductionPfS_jE5sdata;
	add.s32 	%r5, %r12, %r11;
	@%p1 bra 	$L__BB1_2;
	cvta.to.global.u64 	%rd3, %rd2;
	mul.wide.u32 	%rd4, %r4, 4;
	add.s64 	%rd5, %rd3, %rd4;
	ld.global.f32 	%f1, [%rd5];
	add.s32 	%r14, %r4, %r17;
	mul.wide.u32 	%rd6, %r14, 4;
	add.s64 	%rd7, %rd3, %rd6;
	ld.global.f32 	%f2, [%rd7];
	add.f32 	%f3, %f1, %f2;
	st.shared.f32 	[%r5], %f3;
	bra.uni 	$L__BB1_3;
$L__BB1_2:
	mov.b32 	%r13, 0;
	st.shared.u32 	[%r5], %r13;
$L__BB1_3:
	bar.sync 	0;
	setp.lt.u32 	%p2, %r17, 66;
	@%p2 bra 	$L__BB1_7;
$L__BB1_4:
	shr.u32 	%r7, %r17, 1;
	setp.ge.u32 	%p3, %r1, %r7;
	@%p3 bra 	$L__BB1_6;
	shl.b32 	%r15, %r7, 2;
	add.s32 	%r16, %r5, %r15;
	ld.shared.f32 	%f4, [%r16];
	ld.shared.f32 	%f5, [%r5];
	add.f32 	%f6, %f4, %f5;
	st.shared.f32 	[%r5], %f6;
$L__BB1_6:
	bar.sync 	0;
	setp.gt.u32 	%p4, %r17, 131;
	mov.u32 	%r17, %r7;
	@%p4 bra 	$L__BB1_4;
$L__BB1_7:
	setp.gt.u32 	%p5, %r1, 31;
	@%p5 bra 	$L__BB1_10;
	ld.volatile.shared.f32 	%f7, [%r5+128];
	ld.volatile.shared.f32 	%f8, [%r5];
	add.f32 	%f9, %f7, %f8;
	st.volatile.shared.f32 	[%r5], %f9;
	ld.volatile.shared.f32 	%f10, [%r5+64];
	ld.volatile.shared.f32 	%f11, [%r5];
	add.f32 	%f12, %f10, %f11;
	st.volatile.shared.f32 	[%r5], %f12;
	ld.volatile.shared.f32 	%f13, [%r5+32];
	ld.volatile.shared.f32 	%f14, [%r5];
	add.f32 	%f15, %f13, %f14;
	st.volatile.shared.f32 	[%r5], %f15;
	ld.volatile.shared.f32 	%f16, [%r5+16];
	ld.volatile.shared.f32 	%f17, [%r5];
	add.f32 	%f18, %f16, %f17;
	st.volatile.shared.f32 	[%r5], %f18;
	ld.volatile.shared.f32 	%f19, [%r5+8];
	ld.volatile.shared.f32 	%f20, [%r5];
	add.f32 	%f21, %f19, %f20;
	st.volatile.shared.f32 	[%r5], %f21;
	ld.volatile.shared.f32 	%f22, [%r5+4];
	ld.volatile.shared.f32 	%f23, [%r5];
	add.f32 	%f24, %f22, %f23;
	st.volatile.shared.f32 	[%r5], %f24;
	setp.ne.s32 	%p6, %r1, 0;
	@%p6 bra 	$L__BB1_10;
	ld.shared.f32 	%f25, [_ZZ18optimizedReductionPfS_jE5sdata];
	cvta.to.global.u64 	%rd8, %rd1;
	mul.wide.u32 	%rd9, %r2, 4;
	add.s64 	%rd10, %rd8, %rd9;
	st.global.f32 	[%rd10], %f25;
$L__BB1_10:
	ret;

}


// ===== COMPILED SASS (sm_100) =====

	.target	sm_100

	.elftype	@"ET_EXEC"


//--------------------- .note.nv.tkinfo           --------------------------
	.section	.note.nv.tkinfo,"",@"SHT_NOTE"
	.sectionflags	@"SHF_NOTE_NV_TKINFO"
	.tkinfo
        /*0018*/ 	.word	0x00000002
        /*0030*/ 	.string	""
        /*0030*/ 	.string	"ptxas"
        /*0030*/ 	.string	"Cuda compilation tools, release 13.0, V13.0.88"
        /*0030*/ 	.string	"Build cuda_13.0.r13.0/compiler.36424714_0"
        /*0030*/ 	.string	"-arch sm_100 -m 64 "



//--------------------- .note.nv.cuinfo           --------------------------
	.section	.note.nv.cuinfo,"",@"SHT_NOTE"
	.sectionflags	@"SHF_NOTE_NV_CUINFO"
        /*0018*/ 	.short	0x0002
        /*001a*/ 	.short	0x0064
        /*001c*/ 	.short	0x0082
	.zero		2


//--------------------- .nv.info                  --------------------------
	.section	.nv.info,"",@"SHT_CUDA_INFO"
	.align	4


	//----- nvinfo : EIATTR_REGCOUNT
	.align		4
        /*0000*/ 	.byte	0x04, 0x2f
        /*0002*/ 	.short	(.L_1 - .L_0)
	.align		4
.L_0:
        /*0004*/ 	.word	index@(_Z14naiveReductionPfS_j)
        /*0008*/ 	.word	0x0000000e


	//----- nvinfo : EIATTR_FRAME_SIZE
	.align		4
.L_1:
        /*000c*/ 	.byte	0x04, 0x11
        /*000e*/ 	.short	(.L_3 - .L_2)
	.align		4
.L_2:
        /*0010*/ 	.word	index@(_Z14naiveReductionPfS_j)
        /*0014*/ 	.word	0x00000000


	//----- nvinfo : EIATTR_REGCOUNT
	.align		4
.L_3:
        /*0018*/ 	.byte	0x04, 0x2f
        /*001a*/ 	.short	(.L_5 - .L_4)
	.align		4
.L_4:
        /*001c*/ 	.word	index@(_Z18optimizedReductionPfS_j)
        /*0020*/ 	.word	0x0000000d


	//----- nvinfo : EIATTR_FRAME_SIZE
	.align		4
.L_5:
        /*0024*/ 	.byte	0x04, 0x11
        /*0026*/ 	.short	(.L_7 - .L_6)
	.align		4
.L_6:
        /*0028*/ 	.word	index@(_Z18optimizedReductionPfS_j)
        /*002c*/ 	.word	0x00000000


	//----- nvinfo : EIATTR_MIN_STACK_SIZE
	.align		4
.L_7:
        /*0030*/ 	.byte	0x04, 0x12
        /*0032*/ 	.short	(.L_9 - .L_8)
	.align		4
.L_8:
        /*0034*/ 	.word	index@(_Z18optimizedReductionPfS_j)
        /*0038*/ 	.word	0x00000000


	//----- nvinfo : EIATTR_MIN_STACK_SIZE
	.align		4
.L_9:
        /*003c*/ 	.byte	0x04, 0x12
        /*003e*/ 	.short	(.L_11 - .L_10)
	.align		4
.L_10:
        /*0040*/ 	.word	index@(_Z14naiveReductionPfS_j)
        /*0044*/ 	.word	0x00000000
.L_11:


//--------------------- .nv.compat                --------------------------
	.section	.nv.compat,"",@"SHT_CUDA_COMPAT_INFO"
	.align	4
        /*0000*/ 	.byte	0x02, 0x09, 0x00, 0x00, 0x02, 0x02, 0x01, 0x00, 0x02, 0x05, 0x05, 0x00, 0x03, 0x07, 0x01, 0x01
        /*0010*/ 	.byte	0x02, 0x03, 0x00, 0x00, 0x02, 0x06, 0x01, 0x00, 0x04, 0x0b, 0x08, 0x00, 0x09, 0x00, 0x00, 0x00
        /*0020*/ 	.byte	0x00, 0x00, 0x00, 0x00


//--------------------- .nv.info._Z18optimizedReductionPfS_j --------------------------
	.section	.nv.info._Z18optimizedReductionPfS_j,"",@"SHT_CUDA_INFO"
	.sectionflags	@""
	.align	4


	//----- nvinfo : EIATTR_CUDA_API_VERSION
	.align		4
        /*0000*/ 	.byte	0x04, 0x37
        /*0002*/ 	.short	(.L_13 - .L_12)
.L_12:
        /*0004*/ 	.word	0x00000082


	//----- nvinfo : EIATTR_KPARAM_INFO
	.align		4
.L_13:
        /*0008*/ 	.byte	0x04, 0x17
        /*000a*/ 	.short	(.L_15 - .L_14)
.L_14:
        /*000c*/ 	.word	0x00000000
        /*0010*/ 	.short	0x0002
        /*0012*/ 	.short	0x0010
        /*0014*/ 	.byte	0x00, 0xf0, 0x11, 0x00


	//----- nvinfo : EIATTR_KPARAM_INFO
	.align		4
.L_15:
        /*0018*/ 	.byte	0x04, 0x17
        /*001a*/ 	.short	(.L_17 - .L_16)
.L_16:
        /*001c*/ 	.word	0x00000000
        /*0020*/ 	.short	0x0001
        /*0022*/ 	.short	0x0008
        /*0024*/ 	.byte	0x00, 0xf5, 0x21, 0x00


	//----- nvinfo : EIATTR_KPARAM_INFO
	.align		4
.L_17:
        /*0028*/ 	.byte	0x04, 0x17
        /*002a*/ 	.short	(.L_19 - .L_18)
.L_18:
        /*002c*/ 	.word	0x00000000
        /*0030*/ 	.short	0x0000
        /*0032*/ 	.short	0x0000
        /*0034*/ 	.byte	0x00, 0xf5, 0x21, 0x00


	//----- nvinfo : EIATTR_SPARSE_MMA_MASK
	.align		4
.L_19:
        /*0038*/ 	.byte	0x03, 0x50
        /*003a*/ 	.short	0x0000


	//----- nvinfo : EIATTR_MAXREG_COUNT
	.align		4
        /*003c*/ 	.byte	0x03, 0x1b
        /*003e*/ 	.short	0x00ff


	//----- nvinfo : EIATTR_NUM_BARRIERS
	.align		4
        /*0040*/ 	.byte	0x02, 0x4c
        /*0042*/ 	.byte	0x01
	.zero		1


	//----- nvinfo : EIATTR_MERCURY_ISA_VERSION
	.align		4
        /*0044*/ 	.byte	0x03, 0x5f
        /*0046*/ 	.short	0x0101


	//----- nvinfo : EIATTR_VRC_CTA_INIT_COUNT
	.align		4
        /*0048*/ 	.byte	0x02, 0x4a
	.zero		1
	.zero		1


	//----- nvinfo : EIATTR_EXIT_INSTR_OFFSETS
	.align		4
        /*004c*/ 	.byte	0x04, 0x1c
        /*004e*/ 	.short	(.L_21 - .L_20)


	//   ....[0]....
.L_20:
        /*0050*/ 	.word	0x00000260


	//   ....[1]....
        /*0054*/ 	.word	0x00000400


	//   ....[2]....
        /*0058*/ 	.word	0x00000480


	//----- nvinfo : EIATTR_CBANK_PARAM_SIZE
	.align		4
.L_21:
        /*005c*/ 	.byte	0x03, 0x19
        /*005e*/ 	.short	0x0014


	//----- nvinfo : EIATTR_PARAM_CBANK
	.align		4
        /*0060*/ 	.byte	0x04, 0x0a
        /*0062*/ 	.short	(.L_23 - .L_22)
	.align		4
.L_22:
        /*0064*/ 	.word	index@(.nv.constant0._Z18optimizedReductionPfS_j)
        /*0068*/ 	.short	0x0380
        /*006a*/ 	.short	0x0014


	//----- nvinfo : EIATTR_SW_WAR
	.align		4
.L_23:
        /*006c*/ 	.byte	0x04, 0x36
        /*006e*/ 	.short	(.L_25 - .L_24)
.L_24:
        /*0070*/ 	.word	0x00000008
.L_25:


//--------------------- .nv.info._Z14naiveReductionPfS_j --------------------------
	.section	.nv.info._Z14naiveReductionPfS_j,"",@"SHT_CUDA_INFO"
	.sectionflags	@""
	.align	4


	//----- nvinfo : EIATTR_CUDA_API_VERSION
	.align		4
        /*0000*/ 	.byte	0x04, 0x37
        /*0002*/ 	.short	(.L_27 - .L_26)
.L_26:
        /*0004*/ 	.word	0x00000082


	//----- nvinfo : EIATTR_KPARAM_INFO
	.align		4
.L_27:
        /*0008*/ 	.byte	0x04, 0x17
        /*000a*/ 	.short	(.L_29 - .L_28)
.L_28:
        /*000c*/ 	.word	0x00000000
        /*0010*/ 	.short	0x0002
        /*0012*/ 	.short	0x0010
        /*0014*/ 	.byte	0x00, 0xf0, 0x11, 0x00


	//----- nvinfo : EIATTR_KPARAM_INFO
	.align		4
.L_29:
        /*0018*/ 	.byte	0x04, 0x17
        /*001a*/ 	.short	(.L_31 - .L_30)
.L_30:
        /*001c*/ 	.word	0x00000000
        /*0020*/ 	.short	0x0001
        /*0022*/ 	.short	0x0008
        /*0024*/ 	.byte	0x00, 0xf5, 0x21, 0x00


	//----- nvinfo : EIATTR_KPARAM_INFO
	.align		4
.L_31:
        /*0028*/ 	.byte	0x04, 0x17
        /*002a*/ 	.short	(.L_33 - .L_32)
.L_32:
        /*002c*/ 	.word	0x00000000
        /*0030*/ 	.short	0x0000
        /*0032*/ 	.short	0x0000
        /*0034*/ 	.byte	0x00, 0xf5, 0x21, 0x00


	//----- nvinfo : EIATTR_SPARSE_MMA_MASK
	.align		4
.L_33:
        /*0038*/ 	.byte	0x03, 0x50
        /*003a*/ 	.short	0x0000


	//----- nvinfo : EIATTR_MAXREG_COUNT
	.align		4
        /*003c*/ 	.byte	0x03, 0x1b
        /*003e*/ 	.short	0x00ff


	//----- nvinfo : EIATTR_NUM_BARRIERS
	.align		4
        /*0040*/ 	.byte	0x02, 0x4c
        /*0042*/ 	.byte	0x01
	.zero		1


	//----- nvinfo : EIATTR_MERCURY_ISA_VERSION
	.align		4
        /*0044*/ 	.byte	0x03, 0x5f
        /*0046*/ 	.short	0x0101


	//----- nvinfo : EIATTR_VRC_CTA_INIT_COUNT
	.align		4
        /*0048*/ 	.byte	0x02, 0x4a
	.zero		1
	.zero		1


	//----- nvinfo : EIATTR_EXIT_INSTR_OFFSETS
	.align		4
        /*004c*/ 	.byte	0x04, 0x1c
        /*004e*/ 	.short	(.L_35 - .L_34)


	//   ....[0]....
.L_34:
        /*0050*/ 	.word	0x00000270


	//   ....[1]....
        /*0054*/ 	.word	0x000002f0


	//----- nvinfo : EIATTR_CBANK_PARAM_SIZE
	.align		4
.L_35:
        /*0058*/ 	.byte	0x03, 0x19
        /*005a*/ 	.short	0x0014


	//----- nvinfo : EIATTR_PARAM_CBANK
	.align		4
        /*005c*/ 	.byte	0x04, 0x0a
        /*005e*/ 	.short	(.L_37 - .L_36)
	.align		4
.L_36:
        /*0060*/ 	.word	index@(.nv.constant0._Z14naiveReductionPfS_j)
        /*0064*/ 	.short	0x0380
        /*0066*/ 	.short	0x0014


	//----- nvinfo : EIATTR_SW_WAR
	.align		4
.L_37:
        /*0068*/ 	.byte	0x04, 0x36
        /*006a*/ 	.short	(.L_39 - .L_38)
.L_38:
        /*006c*/ 	.word	0x00000008
.L_39:


//--------------------- .nv.callgraph             --------------------------
	.section	.nv.callgraph,"",@"SHT_CUDA_CALLGRAPH"
	.align	4
	.sectionentsize	8
	.align		4
        /*0000*/ 	.word	0x00000000
	.align		4
        /*0004*/ 	.word	0xffffffff
	.align		4
        /*0008*/ 	.word	0x00000000
	.align		4
        /*000c*/ 	.word	0xfffffffe
	.align		4
        /*0010*/ 	.word	0x00000000
	.align		4
        /*0014*/ 	.word	0xfffffffd
	.align		4
        /*0018*/ 	.word	0x00000000
	.align		4
        /*001c*/ 	.word	0xfffffffc


//--------------------- .text._Z18optimizedReductionPfS_j --------------------------
	.section	.text._Z18optimizedReductionPfS_j,"ax",@progbits
	.align	128
        .global         _Z18optimizedReductionPfS_j
        .type           _Z18optimizedReductionPfS_j,@function
        .size           _Z18optimizedReductionPfS_j,(.L_x_6 - _Z18optimizedReductionPfS_j)
        .other          _Z18optimizedReductionPfS_j,@"STO_CUDA_ENTRY STV_DEFAULT"
_Z18optimizedReductionPfS_j:
.text._Z18optimizedReductionPfS_j:
[----:B------:R-:W-:Y:S01]  /*0000*/  LDC R1, c[0x0][0x37c] ;  /* 0x0000df00ff017b82 */ /* 0x000fe20000000800 */
[----:B------:R-:W0:Y:S01]  /*0010*/  S2R R0, SR_CTAID.X ;  /* 0x0000000000007919 */ /* 0x000e220000002500 */
[----:B------:R-:W1:Y:S01]  /*0020*/  LDCU UR4, c[0x0][0x360] ;  /* 0x00006c00ff0477ac */ /* 0x000e620008000800 */
[----:B------:R-:W2:Y:S01]  /*0030*/  S2R R2, SR_TID.X ;  /* 0x0000000000027919 */ /* 0x000ea20000002100 */
[----:B------:R-:W3:Y:S01]  /*0040*/  LDCU UR5, c[0x0][0x390] ;  /* 0x00007200ff0577ac */ /* 0x000ee20008000800 */
[----:B------:R-:W4:Y:S01]  /*0050*/  LDCU.64 UR6, c[0x0][0x358] ;  /* 0x00006b00ff0677ac */ /* 0x000f220008000a00 */
[----:B-1----:R-:W-:Y:S01]  /*0060*/  MOV R8, UR4 ;  /* 0x0000000400087c02 */ /* 0x002fe20008000f00 */
[----:B0-----:R-:W-:-:S05]  /*0070*/  IMAD R3, R0, UR4, RZ ;  /* 0x0000000400037c24 */ /* 0x001fca000f8e02ff */
[----:B--2---:R-:W-:-:S04]  /*0080*/  LEA R3, R3, R2, 0x1 ;  /* 0x0000000203037211 */ /* 0x004fc800078e08ff */
[----:B---3--:R-:W-:-:S13]  /*0090*/  ISETP.GE.U32.AND P1, PT, R3, UR5, PT ;  /* 0x0000000503007c0c */ /* 0x008fda000bf26070 */
[----:B------:R-:W0:Y:S01]  /*00a0*/  @!P1 LDC.64 R6, c[0x0][0x388] ;  /* 0x0000e200ff069b82 */ /* 0x000e220000000a00 */
[C---:B------:R-:W-:Y:S01]  /*00b0*/  @!P1 IADD3 R9, PT, PT, R3.reuse, R8, RZ ;  /* 0x0000000803099210 */ /* 0x040fe20007ffe0ff */
[----:B0-----:R-:W-:-:S04]  /*00c0*/  @!P1 IMAD.WIDE.U32 R4, R3, 0x4, R6 ;  /* 0x0000000403049825 */ /* 0x001fc800078e0006 */
[----:B------:R-:W-:Y:S02]  /*00d0*/  @!P1 IMAD.WIDE.U32 R6, R9, 0x4, R6 ;  /* 0x0000000409069825 */ /* 0x000fe400078e0006 */
[----:B----4-:R-:W2:Y:S04]  /*00e0*/  @!P1 LDG.E R4, desc[UR6][R4.64] ;  /* 0x0000000604049981 */ /* 0x010ea8000c1e1900 */
[----:B------:R-:W2:Y:S01]  /*00f0*/  @!P1 LDG.E R7, desc[UR6][R6.64] ;  /* 0x0000000606079981 */ /* 0x000ea2000c1e1900 */
[----:B------:R-:W0:Y:S01]  /*0100*/  S2UR UR5, SR_CgaCtaId ;  /* 0x00000000000579c3 */ /* 0x000e220000008800 */
[----:B------:R-:W-:Y:S01]  /*0110*/  UMOV UR4, 0x400 ;  /* 0x0000040000047882 */ /* 0x000fe20000000000 */
[----:B------:R-:W-:Y:S02]  /*0120*/  ISETP.GE.U32.AND P2, PT, R8, 0x42, PT ;  /* 0x000000420800780c */ /* 0x000fe40003f46070 */
[----:B------:R-:W-:Y:S01]  /*0130*/  ISETP.GT.U32.AND P0, PT, R2, 0x1f, PT ;  /* 0x0000001f0200780c */ /* 0x000fe20003f04070 */
[----:B0-----:R-:W-:-:S06]  /*0140*/  ULEA UR4, UR5, UR4, 0x18 ;  /* 0x0000000405047291 */ /* 0x001fcc000f8ec0ff */
[----:B------:R-:W-:Y:S01]  /*0150*/  LEA R3, R2, UR4, 0x2 ;  /* 0x0000000402037c11 */ /* 0x000fe2000f8e10ff */
[----:B--2---:R-:W-:-:S05]  /*0160*/  @!P1 FADD R10, R4, R7 ;  /* 0x00000007040a9221 */ /* 0x004fca0000000000 */
[----:B------:R0:W-:Y:S04]  /*0170*/  @!P1 STS [R3], R10 ;  /* 0x0000000a03009388 */ /* 0x0001e80000000800 */
[----:B------:R0:W-:Y:S01]  /*0180*/  @P1 STS [R3], RZ ;  /* 0x000000ff03001388 */ /* 0x0001e20000000800 */
[----:B------:R-:W-:Y:S06]  /*0190*/  BAR.SYNC.DEFER_BLOCKING 0x0 ;  /* 0x0000000000007b1d */ /* 0x000fec0000010000 */
[----:B------:R-:W-:Y:S05]  /*01a0*/  @!P2 BRA `(.L_x_0) ;  /* 0x00000000002ca947 */ /* 0x000fea0003800000 */
.L_x_1:
[----:B------:R-:W-:-:S04]  /*01b0*/  SHF.R.U32.HI R7, RZ, 0x1, R8 ;  /* 0x00000001ff077819 */ /* 0x000fc80000011608 */
[----:B------:R-:W-:-:S13]  /*01c0*/  ISETP.GE.U32.AND P1, PT, R2, R7, PT ;  /* 0x000000070200720c */ /* 0x000fda0003f26070 */
[----:B------:R-:W-:Y:S01]  /*01d0*/  @!P1 LEA R4, R7, R3, 0x2 ;  /* 0x0000000307049211 */ /* 0x000fe200078e10ff */
[----:B------:R-:W-:Y:S05]  /*01e0*/  @!P1 LDS R5, [R3] ;  /* 0x0000000003059984 */ /* 0x000fea0000000800 */
[----:B------:R-:W1:Y:S02]  /*01f0*/  @!P1 LDS R4, [R4] ;  /* 0x0000000004049984 */ /* 0x000e640000000800 */
[----:B-1----:R-:W-:-:S05]  /*0200*/  @!P1 FADD R6, R4, R5 ;  /* 0x0000000504069221 */ /* 0x002fca0000000000 */
[----:B------:R1:W-:Y:S01]  /*0210*/  @!P1 STS [R3], R6 ;  /* 0x0000000603009388 */ /* 0x0003e20000000800 */
[----:B------:R-:W-:Y:S01]  /*0220*/  BAR.SYNC.DEFER_BLOCKING 0x0 ;  /* 0x0000000000007b1d */ /* 0x000fe20000010000 */
[----:B------:R-:W-:Y:S02]  /*0230*/  ISETP.GT.U32.AND P1, PT, R8, 0x83, PT ;  /* 0x000000830800780c */ /* 0x000fe40003f24070 */
[----:B------:R-:W-:-:S11]  /*0240*/  MOV R8, R7 ;  /* 0x0000000700087202 */ /* 0x000fd60000000f00 */
[----:B-1----:R-:W-:Y:S05]  /*0250*/  @P1 BRA `(.L_x_1) ;  /* 0xfffffffc00d41947 */ /* 0x002fea000383ffff */
.L_x_0:
[----:B------:R-:W-:Y:S05]  /*0260*/  @P0 EXIT ;  /* 0x000000000000094d */ /* 0x000fea0003800000 */
[----:B------:R-:W-:Y:S01]  /*0270*/  LDS R4, [R3+0x80] ;  /* 0x0000800003047984 */ /* 0x000fe20000000800 */
[----:B------:R-:W-:-:S03]  /*0280*/  ISETP.NE.AND P0, PT, R2, RZ, PT ;  /* 0x000000ff0200720c */ /* 0x000fc60003f05270 */
[----:B------:R-:W1:Y:S02]  /*0290*/  LDS R5, [R3] ;  /* 0x0000000003057984 */ /* 0x000e640000000800 */
[----:B-1----:R-:W-:-:S05]  /*02a0*/  FADD R4, R4, R5 ;  /* 0x0000000504047221 */ /* 0x002fca0000000000 */
[----:B------:R-:W-:Y:S04]  /*02b0*/  STS [R3], R4 ;  /* 0x0000000403007388 */ /* 0x000fe80000000800 */
[----:B------:R-:W-:Y:S04]  /*02c0*/  LDS R5, [R3+0x40] ;  /* 0x0000400003057984 */ /* 0x000fe80000000800 */
        /* <DEDUP_REMOVED lines=8> */
[----:B0-----:R-:W0:Y:S02]  /*0350*/  LDS R10, [R3] ;  /* 0x00000000030a7984 */ /* 0x001e240000000800 */
[----:B0-----:R-:W-:-:S05]  /*0360*/  FADD R10, R5, R10 ;  /* 0x0000000a050a7221 */ /* 0x001fca0000000000 */
[----:B------:R-:W-:Y:S04]  /*0370*/  STS [R3], R10 ;  /* 0x0000000a03007388 */ /* 0x000fe80000000800 */
[----:B------:R-:W-:Y:S04]  /*0380*/  LDS R4, [R3+0x8] ;  /* 0x0000080003047984 */ /* 0x000fe80000000800 */
[----:B------:R-:W0:Y:S02]  /*0390*/  LDS R5, [R3] ;  /* 0x0000000003057984 */ /* 0x000e240000000800 */
[----:B0-----:R-:W-:-:S05]  /*03a0*/  FADD R4, R4, R5 ;  /* 0x0000000504047221 */ /* 0x001fca0000000000 */
[----:B------:R-:W-:Y:S04]  /*03b0*/  STS [R3], R4 ;  /* 0x0000000403007388 */ /* 0x000fe80000000800 */
[----:B------:R-:W-:Y:S04]  /*03c0*/  LDS R5, [R3+0x4] ;  /* 0x0000040003057984 */ /* 0x000fe80000000800 */
[----:B------:R-:W0:Y:S02]  /*03d0*/  LDS R6, [R3] ;  /* 0x0000000003067984 */ /* 0x000e240000000800 */
[----:B0-----:R-:W-:-:S05]  /*03e0*/  FADD R6, R5, R6 ;  /* 0x0000000605067221 */ /* 0x001fca0000000000 */
[----:B------:R0:W-:Y:S01]  /*03f0*/  STS [R3], R6 ;  /* 0x0000000603007388 */ /* 0x0001e20000000800 */
[----:B------:R-:W-:Y:S05]  /*0400*/  @P0 EXIT ;  /* 0x000000000000094d */ /* 0x000fea0003800000 */
[----:B------:R-:W1:Y:S01]  /*0410*/  S2UR UR5, SR_CgaCtaId ;  /* 0x00000000000579c3 */ /* 0x000e620000008800 */
[----:B------:R-:W-:-:S07]  /*0420*/  UMOV UR4, 0x400 ;  /* 0x0000040000047882 */ /* 0x000fce0000000000 */
[----:B0-----:R-:W0:Y:S01]  /*0430*/  LDC.64 R2, c[0x0][0x380] ;  /* 0x0000e000ff027b82 */ /* 0x001e220000000a00 */
[----:B-1----:R-:W-:Y:S01]  /*0440*/  ULEA UR4, UR5, UR4, 0x18 ;  /* 0x0000000405047291 */ /* 0x002fe2000f8ec0ff */
[----:B0-----:R-:W-:-:S08]  /*0450*/  IMAD.WIDE.U32 R2, R0, 0x4, R2 ;  /* 0x0000000400027825 */ /* 0x001fd000078e0002 */
[----:B------:R-:W0:Y:S04]  /*0460*/  LDS R5, [UR4] ;  /* 0x00000004ff057984 */ /* 0x000e280008000800 */
[----:B0-----:R-:W-:Y:S01]  /*0470*/  STG.E desc[UR6][R2.64], R5 ;  /* 0x0000000502007986 */ /* 0x001fe2000c101906 */
[----:B------:R-:W-:Y:S05]  /*0480*/  EXIT ;  /* 0x000000000000794d */ /* 0x000fea0003800000 */
.L_x_2:
[----:B------:R-:W-:-:S00]  /*0490*/  BRA `(.L_x_2) ;  /* 0xfffffffc00fc7947 */ /* 0x000fc0000383ffff */
[----:B------:R-:W-:-:S00]  /*04a0*/  NOP ;  /* 0x0000000000007918 */ /* 0x000fc00000000000 */
        /* <DEDUP_REMOVED lines=13> */
.L_x_6:


//--------------------- .text._Z14naiveReductionPfS_j --------------------------
	.section	.text._Z14naiveReductionPfS_j,"ax",@progbits
	.align	128
        .global         _Z14naiveReductionPfS_j
        .type           _Z14naiveReductionPfS_j,@function
        .size           _Z14naiveReductionPfS_j,(.L_x_7 - _Z14naiveReductionPfS_j)
        .other          _Z14naiveReductionPfS_j,@"STO_CUDA_ENTRY STV_DEFAULT"
_Z14naiveReductionPfS_j:
.text._Z14naiveReductionPfS_j:
[----:B------:R-:W-:Y:S01]  /*0000*/  LDC R1, c[0x0][0x37c] ;  /* 0x0000df00ff017b82 */ /* 0x000fe20000000800 */
[----:B------:R-:W0:Y:S01]  /*0010*/  S2R R11, SR_CTAID.X ;  /* 0x00000000000b7919 */ /* 0x000e220000002500 */
[----:B------:R-:W0:Y:S01]  /*0020*/  LDCU UR8, c[0x0][0x360] ;  /* 0x00006c00ff0877ac */ /* 0x000e220008000800 */
[----:B------:R-:W1:Y:S01]  /*0030*/  S2R R9, SR_TID.X ;  /* 0x0000000000097919 */ /* 0x000e620000002100 */
[----:B------:R-:W2:Y:S01]  /*0040*/  LDCU UR4, c[0x0][0x390] ;  /* 0x00007200ff0477ac */ /* 0x000ea20008000800 */
[----:B------:R-:W3:Y:S01]  /*0050*/  LDCU.64 UR6, c[0x0][0x358] ;  /* 0x00006b00ff0677ac */ /* 0x000ee20008000a00 */
[----:B0-----:R-:W-:-:S05]  /*0060*/  IMAD R0, R11, UR8, RZ ;  /* 0x000000080b007c24 */ /* 0x001fca000f8e02ff */
[----:B-1----:R-:W-:-:S04]  /*0070*/  LEA R3, R0, R9, 0x1 ;  /* 0x0000000900037211 */ /* 0x002fc800078e08ff */
[----:B--2---:R-:W-:-:S13]  /*0080*/  ISETP.GE.U32.AND P1, PT, R3, UR4, PT ;  /* 0x0000000403007c0c */ /* 0x004fda000bf26070 */
[----:B------:R-:W0:Y:S01]  /*0090*/  @!P1 LDC.64 R4, c[0x0][0x388] ;  /* 0x0000e200ff049b82 */ /* 0x000e220000000a00 */
[C---:B------:R-:W-:Y:S01]  /*00a0*/  @!P1 IADD3 R7, PT, PT, R3.reuse, UR8, RZ ;  /* 0x0000000803079c10 */ /* 0x040fe2000fffe0ff */
[----:B0-----:R-:W-:-:S04]  /*00b0*/  @!P1 IMAD.WIDE.U32 R2, R3, 0x4, R4 ;  /* 0x0000000403029825 */ /* 0x001fc800078e0004 */
[----:B------:R-:W-:Y:S02]  /*00c0*/  @!P1 IMAD.WIDE.U32 R4, R7, 0x4, R4 ;  /* 0x0000000407049825 */ /* 0x000fe400078e0004 */
[----:B---3--:R-:W2:Y:S04]  /*00d0*/  @!P1 LDG.E R2, desc[UR6][R2.64] ;  /* 0x0000000602029981 */ /* 0x008ea8000c1e1900 */
[----:B------:R-:W2:Y:S01]  /*00e0*/  @!P1 LDG.E R5, desc[UR6][R4.64] ;  /* 0x0000000604059981 */ /* 0x000ea2000c1e1900 */
[----:B------:R-:W0:Y:S01]  /*00f0*/  S2UR UR5, SR_CgaCtaId ;  /* 0x00000000000579c3 */ /* 0x000e220000008800 */
[----:B------:R-:W-:Y:S01]  /*0100*/  UMOV UR4, 0x400 ;  /* 0x0000040000047882 */ /* 0x000fe20000000000 */
[----:B------:R-:W-:Y:S01]  /*0110*/  UISETP.GE.U32.AND UP0, UPT, UR8, 0x2, UPT ;  /* 0x000000020800788c */ /* 0x000fe2000bf06070 */
[----:B------:R-:W-:Y:S01]  /*0120*/  ISETP.NE.AND P0, PT, R9, RZ, PT ;  /* 0x000000ff0900720c */ /* 0x000fe20003f05270 */
[----:B0-----:R-:W-:-:S06]  /*0130*/  ULEA UR4, UR5, UR4, 0x18 ;  /* 0x0000000405047291 */ /* 0x001fcc000f8ec0ff */
[----:B------:R-:W-:Y:S01]  /*0140*/  LEA R0, R9, UR4, 0x2 ;  /* 0x0000000409007c11 */ /* 0x000fe2000f8e10ff */
[----:B--2---:R-:W-:-:S05]  /*0150*/  @!P1 FADD R7, R2, R5 ;  /* 0x0000000502079221 */ /* 0x004fca0000000000 */
[----:B------:R0:W-:Y:S04]  /*0160*/  @!P1 STS [R0], R7 ;  /* 0x0000000700009388 */ /* 0x0001e80000000800 */
[----:B------:R0:W-:Y:S01]  /*0170*/  @P1 STS [R0], RZ ;  /* 0x000000ff00001388 */ /* 0x0001e20000000800 */
[----:B------:R-:W-:Y:S06]  /*0180*/  BAR.SYNC.DEFER_BLOCKING 0x0 ;  /* 0x0000000000007b1d */ /* 0x000fec0000010000 */
[----:B------:R-:W-:Y:S05]  /*0190*/  BRA.U !UP0, `(.L_x_3) ;  /* 0x0000000108347547 */ /* 0x000fea000b800000 */
[----:B------:R-:W-:-:S07]  /*01a0*/  IMAD.MOV.U32 R3, RZ, RZ, 0x1 ;  /* 0x00000001ff037424 */ /* 0x000fce00078e00ff */
.L_x_4:
[----:B------:R-:W-:-:S05]  /*01b0*/  SHF.L.U32 R4, R3, 0x1, RZ ;  /* 0x0000000103047819 */ /* 0x000fca00000006ff */
[----:B------:R-:W-:-:S05]  /*01c0*/  VIADD R2, R4, 0xffffffff ;  /* 0xffffffff04027836 */ /* 0x000fca0000000000 */
[----:B------:R-:W-:-:S13]  /*01d0*/  LOP3.LUT P1, RZ, R2, R9, RZ, 0xc0, !PT ;  /* 0x0000000902ff7212 */ /* 0x000fda000782c0ff */
[----:B------:R-:W-:Y:S02]  /*01e0*/  @!P1 LEA R2, R3, R0, 0x2 ;  /* 0x0000000003029211 */ /* 0x000fe400078e10ff */
[----:B------:R-:W-:Y:S04]  /*01f0*/  @!P1 LDS R3, [R0] ;  /* 0x0000000000039984 */ /* 0x000fe80000000800 */
[----:B------:R-:W1:Y:S02]  /*0200*/  @!P1 LDS R2, [R2] ;  /* 0x0000000002029984 */ /* 0x000e640000000800 */
[----:B-1----:R-:W-:Y:S01]  /*0210*/  @!P1 FADD R5, R2, R3 ;  /* 0x0000000302059221 */ /* 0x002fe20000000000 */
[----:B------:R-:W-:-:S04]  /*0220*/  IMAD.MOV.U32 R3, RZ, RZ, R4 ;  /* 0x000000ffff037224 */ /* 0x000fc800078e0004 */
[----:B------:R1:W-:Y:S01]  /*0230*/  @!P1 STS [R0], R5 ;  /* 0x0000000500009388 */ /* 0x0003e20000000800 */
[----:B------:R-:W-:Y:S01]  /*0240*/  BAR.SYNC.DEFER_BLOCKING 0x0 ;  /* 0x0000000000007b1d */ /* 0x000fe20000010000 */
[----:B------:R-:W-:-:S13]  /*0250*/  ISETP.GE.U32.AND P1, PT, R4, UR8, PT ;  /* 0x0000000804007c0c */ /* 0x000fda000bf26070 */
[----:B-1----:R-:W-:Y:S05]  /*0260*/  @!P1 BRA `(.L_x_4) ;  /* 0xfffffffc00d09947 */ /* 0x002fea000383ffff */
.L_x_3:
[----:B------:R-:W-:Y:S05]  /*0270*/  @P0 EXIT ;  /* 0x000000000000094d */ /* 0x000fea0003800000 */
[----:B------:R-:W1:Y:S01]  /*0280*/  S2UR UR5, SR_CgaCtaId ;  /* 0x00000000000579c3 */ /* 0x000e620000008800 */
[----:B------:R-:W-:-:S07]  /*0290*/  UMOV UR4, 0x400 ;  /* 0x0000040000047882 */ /* 0x000fce0000000000 */
[----:B------:R-:W2:Y:S01]  /*02a0*/  LDC.64 R2, c[0x0][0x380] ;  /* 0x0000e000ff027b82 */ /* 0x000ea20000000a00 */
[----:B-1----:R-:W-:Y:S01]  /*02b0*/  ULEA UR4, UR5, UR4, 0x18 ;  /* 0x0000000405047291 */ /* 0x002fe2000f8ec0ff */
[----:B--2---:R-:W-:-:S08]  /*02c0*/  IMAD.WIDE.U32 R2, R11, 0x4, R2 ;  /* 0x000000040b027825 */ /* 0x004fd000078e0002 */
[----:B------:R-:W1:Y:S04]  /*02d0*/  LDS R5, [UR4] ;  /* 0x00000004ff057984 */ /* 0x000e680008000800 */
[----:B-1----:R-:W-:Y:S01]  /*02e0*/  STG.E desc[UR6][R2.64], R5 ;  /* 0x0000000502007986 */ /* 0x002fe2000c101906 */
[----:B------:R-:W-:Y:S05]  /*02f0*/  EXIT ;  /* 0x000000000000794d */ /* 0x000fea0003800000 */
.L_x_5:
        /* <DEDUP_REMOVED lines=16> */
.L_x_7:


//--------------------- .nv.shared._Z18optimizedReductionPfS_j --------------------------
	.section	.nv.shared._Z18optimizedReductionPfS_j,"aw",@nobits
	.sectionflags	@""
	.align	4
.nv.shared._Z18optimizedReductionPfS_j:
	.zero		3072


//--------------------- .nv.shared.reserved.0     --------------------------
	.section	.nv.shared.reserved.0,"aw",@nobits
	.weak		__nv_reservedSMEM_offset_0_alias
	.size		__nv_reservedSMEM_offset_0_alias, 0, 64
	.other		__nv_reservedSMEM_offset_0_alias,@"STO_CUDA_RESERVED_SHARED STV_DEFAULT"
__nv_reservedSMEM_offset_0_alias:
	.zero		0
	.zero		64


//--------------------- .nv.shared._Z14naiveReductionPfS_j --------------------------
	.section	.nv.shared._Z14naiveReductionPfS_j,"aw",@nobits
	.sectionflags	@""
	.align	4
.nv.shared._Z14naiveReductionPfS_j:
	.zero		3072


//--------------------- .nv.constant0._Z18optimizedReductionPfS_j --------------------------
	.section	.nv.constant0._Z18optimizedReductionPfS_j,"a",@progbits
	.sectionflags	@""
	.align	4
.nv.constant0._Z18optimizedReductionPfS_j:
	.zero		916


//--------------------- .nv.constant0._Z14naiveReductionPfS_j --------------------------
	.section	.nv.constant0._Z14naiveReductionPfS_j,"a",@progbits
	.sectionflags	@""
	.align	4
.nv.constant0._Z14naiveReductionPfS_j:
	.zero		916


//--------------------- SYMBOLS --------------------------

	.type		.nv.reservedSmem.offset0,@object
	.size		.nv.reservedSmem.offset0,0x4
	.type		.nv.reservedSmem.cap,@object
	.size		.nv.reservedSmem.cap,0x4
